	.headerflags	@"EF_CUDA_TEXMODE_UNIFIED EF_CUDA_64BIT_ADDRESS EF_CUDA_ACCELERATORS EF_CUDA_SM90 EF_CUDA_VIRTUAL_SM(EF_CUDA_SM90)"
	.elftype	@"ET_EXEC"


//--------------------- .nv.info                  --------------------------
	.section	.nv.info,"",@"SHT_CUDA_INFO"
	.align	4


	//----- nvinfo : EIATTR_REGCOUNT
	.align		4
        /*0000*/ 	.byte	0x04, 0x2f
        /*0002*/ 	.short	(.L_1 - .L_0)
	.align		4
.L_0:
        /*0004*/ 	.word	index@(triton_poi_fused_add_7)
        /*0008*/ 	.word	0x00000017


	//----- nvinfo : EIATTR_MIN_STACK_SIZE
	.align		4
.L_1:
        /*000c*/ 	.byte	0x04, 0x12
        /*000e*/ 	.short	(.L_3 - .L_2)
	.align		4
.L_2:
        /*0010*/ 	.word	index@(triton_poi_fused_add_7)
        /*0014*/ 	.word	0x00000000


	//----- nvinfo : EIATTR_FRAME_SIZE
	.align		4
.L_3:
        /*0018*/ 	.byte	0x04, 0x11
        /*001a*/ 	.short	(.L_5 - .L_4)
	.align		4
.L_4:
        /*001c*/ 	.word	index@(triton_poi_fused_add_7)
        /*0020*/ 	.word	0x00000000


	//----- nvinfo : EIATTR_MIN_STACK_SIZE
	.align		4
.L_5:
        /*0024*/ 	.byte	0x04, 0x12
        /*0026*/ 	.short	(.L_7 - .L_6)
	.align		4
.L_6:
        /*0028*/ 	.word	index@(triton_poi_fused_add_7)
        /*002c*/ 	.word	0x00000000
.L_7:


//--------------------- .nv.info.triton_poi_fused_add_7 --------------------------
	.section	.nv.info.triton_poi_fused_add_7,"",@"SHT_CUDA_INFO"
	.sectionflags	@""
	.align	4


	//----- nvinfo : EIATTR_CUDA_API_VERSION
	.align		4
        /*0000*/ 	.byte	0x04, 0x37
        /*0002*/ 	.short	(.L_9 - .L_8)
.L_8:
        /*0004*/ 	.word	0x0000007c


	//----- nvinfo : EIATTR_KPARAM_INFO
	.align		4
.L_9:
        /*0008*/ 	.byte	0x04, 0x17
        /*000a*/ 	.short	(.L_11 - .L_10)
.L_10:
        /*000c*/ 	.word	0x00000000
        /*0010*/ 	.short	0x0004
        /*0012*/ 	.short	0x001c
        /*0014*/ 	.byte	0x00, 0xf0, 0x11, 0x00


	//----- nvinfo : EIATTR_KPARAM_INFO
	.align		4
.L_11:
        /*0018*/ 	.byte	0x04, 0x17
        /*001a*/ 	.short	(.L_13 - .L_12)
.L_12:
        /*001c*/ 	.word	0x00000000
        /*0020*/ 	.short	0x0003
        /*0022*/ 	.short	0x0018
        /*0024*/ 	.byte	0x00, 0xf0, 0x11, 0x00


	//----- nvinfo : EIATTR_KPARAM_INFO
	.align		4
.L_13:
        /*0028*/ 	.byte	0x04, 0x17
        /*002a*/ 	.short	(.L_15 - .L_14)
.L_14:
        /*002c*/ 	.word	0x00000000
        /*0030*/ 	.short	0x0002
        /*0032*/ 	.short	0x0010
        /*0034*/ 	.byte	0x00, 0xf4, 0x21, 0x00


	//----- nvinfo : EIATTR_KPARAM_INFO
	.align		4
.L_15:
        /*0038*/ 	.byte	0x04, 0x17
        /*003a*/ 	.short	(.L_17 - .L_16)
.L_16:
        /*003c*/ 	.word	0x00000000
        /*0040*/ 	.short	0x0001
        /*0042*/ 	.short	0x0008
        /*0044*/ 	.byte	0x00, 0xf4, 0x21, 0x00


	//----- nvinfo : EIATTR_KPARAM_INFO
	.align		4
.L_17:
        /*0048*/ 	.byte	0x04, 0x17
        /*004a*/ 	.short	(.L_19 - .L_18)
.L_18:
        /*004c*/ 	.word	0x00000000
        /*0050*/ 	.short	0x0000
        /*0052*/ 	.short	0x0000
        /*0054*/ 	.byte	0x00, 0xf4, 0x21, 0x00


	//----- nvinfo : EIATTR_SPARSE_MMA_MASK
	.align		4
.L_19:
        /*0058*/ 	.byte	0x03, 0x50
        /*005a*/ 	.short	0x0000


	//----- nvinfo : EIATTR_MAXREG_COUNT
	.align		4
        /*005c*/ 	.byte	0x03, 0x1b
        /*005e*/ 	.short	0x00ff


	//----- nvinfo : EIATTR_EXIT_INSTR_OFFSETS
	.align		4
        /*0060*/ 	.byte	0x04, 0x1c
        /*0062*/ 	.short	(.L_21 - .L_20)


	//   ....[0]....
.L_20:
        /*0064*/ 	.word	0x000004e0


	//   ....[1]....
        /*0068*/ 	.word	0x00000520


	//----- nvinfo : EIATTR_REQNTID
	.align		4
.L_21:
        /*006c*/ 	.byte	0x04, 0x10
        /*006e*/ 	.short	(.L_23 - .L_22)
.L_22:
        /*0070*/ 	.word	0x00000020
        /*0074*/ 	.word	0x00000001
        /*0078*/ 	.word	0x00000001


	//----- nvinfo : EIATTR_CBANK_PARAM_SIZE
	.align		4
.L_23:
        /*007c*/ 	.byte	0x03, 0x19
        /*007e*/ 	.short	0x0020


	//----- nvinfo : EIATTR_PARAM_CBANK
	.align		4
        /*0080*/ 	.byte	0x04, 0x0a
        /*0082*/ 	.short	(.L_25 - .L_24)
	.align		4
.L_24:
        /*0084*/ 	.word	index@(.nv.constant0.triton_poi_fused_add_7)
        /*0088*/ 	.short	0x0210
        /*008a*/ 	.short	0x0020


	//----- nvinfo : EIATTR_SW_WAR
	.align		4
.L_25:
        /*008c*/ 	.byte	0x04, 0x36
        /*008e*/ 	.short	(.L_27 - .L_26)
.L_26:
        /*0090*/ 	.word	0x00000008
.L_27:


//--------------------- .nv.callgraph             --------------------------
	.section	.nv.callgraph,"",@"SHT_CUDA_CALLGRAPH"
	.align	4
	.sectionentsize	8
	.align		4
        /*0000*/ 	.word	0x00000000
	.align		4
        /*0004*/ 	.word	0xffffffff
	.align		4
        /*0008*/ 	.word	0x00000000
	.align		4
        /*000c*/ 	.word	0xfffffffe
	.align		4
        /*0010*/ 	.word	0x00000000
	.align		4
        /*0014*/ 	.word	0xfffffffd
	.align		4
        /*0018*/ 	.word	0x00000000
	.align		4
        /*001c*/ 	.word	0xfffffffc


//--------------------- .text.triton_poi_fused_add_7 --------------------------
	.section	.text.triton_poi_fused_add_7,"ax",@progbits
	.sectionflags	@"SHF_BARRIERS=1"
	.align	128
        .global         triton_poi_fused_add_7
        .type           triton_poi_fused_add_7,@function
        .size           triton_poi_fused_add_7,(.L_x_1 - triton_poi_fused_add_7)
        .other          triton_poi_fused_add_7,@"STO_CUDA_ENTRY STV_DEFAULT"
triton_poi_fused_add_7:
.text.triton_poi_fused_add_7:
[----:B------:R-:W0:Y:S02]  /*0000*/  LDC R1, c[0x0][0x28] ;  /* 0x00000a00ff017b82 */ /* 0x000e240000000800 */
[----:B------:R-:W1:Y:S01]  /*0010*/  S2R R20, SR_TID.X ;  /* 0x0000000000147919 */ /* 0x000e620000002100 */
[----:B------:R-:W2:Y:S01]  /*0020*/  S2UR UR4, SR_CTAID.X ;  /* 0x00000000000479c3 */ /* 0x000ea20000002500 */
[----:B------:R-:W-:Y:S01]  /*0030*/  ULDC.64 UR6, c[0x0][0x208] ;  /* 0x0000820000067ab9 */ /* 0x000fe20000000a00 */
[----:B------:R-:W3:Y:S06]  /*0040*/  S2R R0, SR_CTAID.Y ;  /* 0x0000000000007919 */ /* 0x000eec0000002600 */
[----:B------:R-:W4:Y:S08]  /*0050*/  LDC.64 R8, c[0x0][0x218] ;  /* 0x00008600ff087b82 */ /* 0x000f300000000a00 */
[----:B------:R-:W5:Y:S01]  /*0060*/  LDC.64 R2, c[0x0][0x210] ;  /* 0x00008400ff027b82 */ /* 0x000f620000000a00 */
[----:B--2---:R-:W-:-:S07]  /*0070*/  USHF.L.U32 UR4, UR4, 0x2, URZ ;  /* 0x0000000204047899 */ /* 0x004fce000800063f */
[----:B------:R-:W2:Y:S01]  /*0080*/  LDC.64 R10, c[0x0][0x220] ;  /* 0x00008800ff0a7b82 */ /* 0x000ea20000000a00 */
[--C-:B-1----:R-:W-:Y:S02]  /*0090*/  SHF.R.U32.HI R13, RZ, 0x1, R20.reuse ;  /* 0x00000001ff0d7819 */ /* 0x102fe40000011614 */
[----:B------:R-:W-:Y:S02]  /*00a0*/  SHF.R.U32.HI R12, RZ, 0x1, R20 ;  /* 0x00000001ff0c7819 */ /* 0x000fe40000011614 */
[----:B------:R-:W-:Y:S01]  /*00b0*/  SGXT.U32 R13, R13, 0x2 ;  /* 0x000000020d0d781a */ /* 0x000fe20000000000 */
[----:B---3--:R-:W-:Y:S01]  /*00c0*/  IMAD.SHL.U32 R0, R0, 0x10, RZ ;  /* 0x0000001000007824 */ /* 0x008fe200078e00ff */
[----:B------:R-:W-:Y:S02]  /*00d0*/  LOP3.LUT R14, R20, 0x1, RZ, 0xc0, !PT ;  /* 0x00000001140e7812 */ /* 0x000fe400078ec0ff */
[----:B------:R-:W-:Y:S02]  /*00e0*/  LOP3.LUT R5, R13, 0x4, R12, 0xf8, !PT ;  /* 0x000000040d057812 */ /* 0x000fe400078ef80c */
[----:B------:R-:W-:-:S02]  /*00f0*/  LEA R4, R14, UR4, 0x1 ;  /* 0x000000040e047c11 */ /* 0x000fc4000f8e08ff */
[----:B------:R-:W-:Y:S02]  /*0100*/  LOP3.LUT R5, R5, 0x8, R12, 0xf8, !PT ;  /* 0x0000000805057812 */ /* 0x000fe400078ef80c */
[C---:B------:R-:W-:Y:S01]  /*0110*/  ISETP.GE.AND P0, PT, R4.reuse, 0x4, PT ;  /* 0x000000040400780c */ /* 0x040fe20003f06270 */
[----:B----4-:R-:W-:Y:S01]  /*0120*/  IMAD.WIDE R8, R4, 0x4, R8 ;  /* 0x0000000404087825 */ /* 0x010fe200078e0208 */
[----:B------:R-:W-:-:S04]  /*0130*/  LOP3.LUT R5, R5, R0, RZ, 0xfc, !PT ;  /* 0x0000000005057212 */ /* 0x000fc800078efcff */
[C---:B------:R-:W-:Y:S01]  /*0140*/  ISETP.LT.AND P1, PT, R5.reuse, 0x10, !P0 ;  /* 0x000000100500780c */ /* 0x040fe20004721270 */
[----:B------:R-:W-:Y:S01]  /*0150*/  IMAD R7, R5, 0x4, R4 ;  /* 0x0000000405077824 */ /* 0x000fe200078e0204 */
[----:B------:R-:W-:-:S03]  /*0160*/  CS2R R4, SRZ ;  /* 0x0000000000047805 */ /* 0x000fc6000001ff00 */
[----:B-----5:R-:W-:Y:S01]  /*0170*/  IMAD.WIDE R2, R7, 0x4, R2 ;  /* 0x0000000407027825 */ /* 0x020fe200078e0202 */
[----:B------:R-:W-:-:S06]  /*0180*/  CS2R R6, SRZ ;  /* 0x0000000000067805 */ /* 0x000fcc000001ff00 */
[----:B------:R1:W3:Y:S04]  /*0190*/  @!P0 LDG.E.EL.64 R6, desc[UR6][R8.64] ;  /* 0x0000000608068981 */ /* 0x0002e8000c2e1b00 */
[----:B------:R-:W3:Y:S01]  /*01a0*/  @P1 LDG.E.EL.64 R4, desc[UR6][R2.64] ;  /* 0x0000000602041981 */ /* 0x000ee2000c2e1b00 */
[----:B------:R-:W-:Y:S01]  /*01b0*/  IMAD.SHL.U32 R15, R20, 0x2, RZ ;  /* 0x00000002140f7824 */ /* 0x000fe200078e00ff */
[----:B------:R-:W-:-:S04]  /*01c0*/  SHF.R.U32.HI R16, RZ, 0x3, R20 ;  /* 0x00000003ff107819 */ /* 0x000fc80000011614 */
[----:B------:R-:W-:Y:S02]  /*01d0*/  LOP3.LUT R0, R0, 0xe, R15, 0xf8, !PT ;  /* 0x0000000e00007812 */ /* 0x000fe400078ef80f */
[----:B------:R-:W-:Y:S02]  /*01e0*/  SGXT.U32 R16, R16, 0x2 ;  /* 0x000000021010781a */ /* 0x000fe40000000000 */
[----:B------:R-:W-:-:S04]  /*01f0*/  SHF.R.S32.HI R17, RZ, 0x1f, R0 ;  /* 0x0000001fff117819 */ /* 0x000fc80000011400 */
[----:B------:R-:W-:Y:S02]  /*0200*/  LEA.HI R18, R17, R0, RZ, 0x2 ;  /* 0x0000000011127211 */ /* 0x000fe400078f10ff */
[----:B------:R-:W-:Y:S02]  /*0210*/  LOP3.LUT R17, R16, UR4, RZ, 0xfc, !PT ;  /* 0x0000000410117c12 */ /* 0x000fe4000f8efcff */
[C---:B------:R-:W-:Y:S01]  /*0220*/  LOP3.LUT R19, R18.reuse, 0xfffffffc, RZ, 0xc0, !PT ;  /* 0xfffffffc12137812 */ /* 0x040fe200078ec0ff */
[----:B------:R-:W-:Y:S01]  /*0230*/  IMAD.SHL.U32 R18, R18, 0x4, RZ ;  /* 0x0000000412127824 */ /* 0x000fe200078e00ff */
[----:B------:R-:W-:-:S03]  /*0240*/  ISETP.GE.AND P0, PT, R17, 0x4, PT ;  /* 0x000000041100780c */ /* 0x000fc60003f06270 */
[----:B-1----:R-:W-:Y:S01]  /*0250*/  IMAD.IADD R8, R0, 0x1, -R19 ;  /* 0x0000000100087824 */ /* 0x002fe200078e0a13 */
[----:B------:R-:W-:Y:S02]  /*0260*/  LOP3.LUT R9, R18, 0xfffffff0, RZ, 0xc0, !PT ;  /* 0xfffffff012097812 */ /* 0x000fe400078ec0ff */
[----:B------:R-:W-:Y:S01]  /*0270*/  ISETP.LT.AND P0, PT, R0, 0x10, !P0 ;  /* 0x000000100000780c */ /* 0x000fe20004701270 */
[----:B------:R-:W-:-:S04]  /*0280*/  IMAD R8, R17, 0x4, R8 ;  /* 0x0000000411087824 */ /* 0x000fc800078e0208 */
[----:B------:R-:W-:-:S04]  /*0290*/  IMAD.IADD R9, R8, 0x1, R9 ;  /* 0x0000000108097824 */ /* 0x000fc800078e0209 */
[----:B--2---:R-:W-:Y:S01]  /*02a0*/  IMAD.WIDE R10, R9, 0x4, R10 ;  /* 0x00000004090a7825 */ /* 0x004fe200078e020a */
[----:B------:R-:W-:-:S06]  /*02b0*/  CS2R R8, SRZ ;  /* 0x0000000000087805 */ /* 0x000fcc000001ff00 */
[----:B------:R1:W2:Y:S01]  /*02c0*/  @P0 LDG.E.EL.64 R8, desc[UR6][R10.64] ;  /* 0x000000060a080981 */ /* 0x0002a2000c2e1b00 */
[----:B------:R-:W4:Y:S01]  /*02d0*/  S2UR UR5, SR_CgaCtaId ;  /* 0x00000000000579c3 */ /* 0x000f220000008800 */
[----:B------:R-:W-:Y:S01]  /*02e0*/  IMAD.SHL.U32 R0, R14, 0x20, RZ ;  /* 0x000000200e007824 */ /* 0x000fe200078e00ff */
[----:B------:R-:W-:Y:S01]  /*02f0*/  UMOV UR4, 0x400 ;  /* 0x0000040000047882 */ /* 0x000fe20000000000 */
[----:B------:R-:W-:-:S03]  /*0300*/  IMAD.SHL.U32 R17, R20, 0x8, RZ ;  /* 0x0000000814117824 */ /* 0x000fc600078e00ff */
[----:B------:R-:W-:Y:S02]  /*0310*/  LOP3.LUT R13, R0, R13, RZ, 0xfc, !PT ;  /* 0x0000000d000d7212 */ /* 0x000fe400078efcff */
[----:B------:R-:W-:Y:S02]  /*0320*/  LOP3.LUT R16, R16, 0x38, R17, 0xf8, !PT ;  /* 0x0000003810107812 */ /* 0x000fe400078ef811 */
[----:B------:R-:W-:Y:S02]  /*0330*/  LOP3.LUT R13, R13, 0x4, R12, 0xf8, !PT ;  /* 0x000000040d0d7812 */ /* 0x000fe400078ef80c */
[----:B-1----:R-:W-:Y:S02]  /*0340*/  LOP3.LUT R10, R20, 0x18, RZ, 0xc0, !PT ;  /* 0x00000018140a7812 */ /* 0x002fe400078ec0ff */
[----:B------:R-:W-:Y:S02]  /*0350*/  LOP3.LUT R13, R13, 0x8, R12, 0xf8, !PT ;  /* 0x000000080d0d7812 */ /* 0x000fe400078ef80c */
[----:B------:R-:W-:Y:S01]  /*0360*/  LOP3.LUT R12, R17, 0x38, RZ, 0xc0, !PT ;  /* 0x00000038110c7812 */ /* 0x000fe200078ec0ff */
[----:B----4-:R-:W-:-:S06]  /*0370*/  UPRMT UR4, UR5, 0x654, UR4 ;  /* 0x0000065405047896 */ /* 0x010fcc0008000004 */
[----:B------:R-:W-:Y:S02]  /*0380*/  LEA R14, R14, UR4, 0x4 ;  /* 0x000000040e0e7c11 */ /* 0x000fe4000f8e20ff */
[----:B------:R-:W-:-:S03]  /*0390*/  LEA.HI R0, R0, UR4, RZ, 0x1f ;  /* 0x0000000400007c11 */ /* 0x000fc6000f8ff8ff */
[C---:B------:R-:W-:Y:S02]  /*03a0*/  IMAD R11, R13.reuse, 0x4, R14 ;  /* 0x000000040d0b7824 */ /* 0x040fe400078e020e */
[----:B------:R-:W-:Y:S01]  /*03b0*/  IMAD R0, R13, 0x4, R0 ;  /* 0x000000040d007824 */ /* 0x000fe200078e0200 */
[----:B------:R-:W-:Y:S01]  /*03c0*/  LOP3.LUT R13, R17, 0xf8, RZ, 0xc0, !PT ;  /* 0x000000f8110d7812 */ /* 0x000fe200078ec0ff */
[----:B------:R-:W-:Y:S01]  /*03d0*/  VIADD R17, R12, UR4 ;  /* 0x000000040c117c36 */ /* 0x000fe20008000000 */
[----:B------:R-:W-:Y:S02]  /*03e0*/  LOP3.LUT R12, R15, 0x3c, RZ, 0xc0, !PT ;  /* 0x0000003c0f0c7812 */ /* 0x000fe400078ec0ff */
[C---:B------:R-:W-:Y:S01]  /*03f0*/  IADD3 R10, R13.reuse, UR4, R10 ;  /* 0x000000040d0a7c10 */ /* 0x040fe2000fffe00a */
[----:B------:R-:W-:Y:S01]  /*0400*/  IMAD R16, R16, 0x4, R17 ;  /* 0x0000000410107824 */ /* 0x000fe200078e0211 */
[----:B------:R-:W-:Y:S01]  /*0410*/  IADD3 R12, R13, UR4, R12 ;  /* 0x000000040d0c7c10 */ /* 0x000fe2000fffe00c */
[----:B---3--:R-:W-:Y:S01]  /*0420*/  FADD R4, R6, R4 ;  /* 0x0000000406047221 */ /* 0x008fe20000000000 */
[----:B------:R-:W-:-:S04]  /*0430*/  FADD R5, R7, R5 ;  /* 0x0000000507057221 */ /* 0x000fc80000000000 */
[----:B------:R-:W-:Y:S04]  /*0440*/  STS [R11], R4 ;  /* 0x000000040b007388 */ /* 0x000fe80000000800 */
[----:B------:R-:W-:Y:S01]  /*0450*/  STS [R0+0x48], R5 ;  /* 0x0000480500007388 */ /* 0x000fe20000000800 */
[----:B------:R-:W-:Y:S06]  /*0460*/  BAR.SYNC.DEFER_BLOCKING 0x0 ;  /* 0x0000000000007b1d */ /* 0x000fec0000010000 */
[----:B------:R-:W2:Y:S02]  /*0470*/  LDS.64 R6, [R10] ;  /* 0x000000000a067984 */ /* 0x000ea40000000a00 */
[----:B--2---:R-:W-:Y:S01]  /*0480*/  FADD R6, R6, R8 ;  /* 0x0000000806067221 */ /* 0x004fe20000000000 */
[----:B------:R-:W-:Y:S01]  /*0490*/  BAR.SYNC.DEFER_BLOCKING 0x0 ;  /* 0x0000000000007b1d */ /* 0x000fe20000010000 */
[----:B------:R-:W-:-:S05]  /*04a0*/  FADD R7, R7, R9 ;  /* 0x0000000907077221 */ /* 0x000fca0000000000 */
[----:B------:R1:W-:Y:S04]  /*04b0*/  STS [R16], R6 ;  /* 0x0000000610007388 */ /* 0x0003e80000000800 */
[----:B------:R1:W-:Y:S01]  /*04c0*/  STS [R16+0x14], R7 ;  /* 0x0000140710007388 */ /* 0x0003e20000000800 */
[----:B------:R-:W-:Y:S06]  /*04d0*/  BAR.SYNC.DEFER_BLOCKING 0x0 ;  /* 0x0000000000007b1d */ /* 0x000fec0000010000 */
[----:B-1----:R-:W-:Y:S05]  /*04e0*/  @!P1 EXIT ;  /* 0x000000000000994d */ /* 0x002fea0003800000 */
[----:B------:R-:W-:Y:S04]  /*04f0*/  LDS R4, [R12] ;  /* 0x000000000c047984 */ /* 0x000fe80000000800 */
[----:B------:R-:W0:Y:S04]  /*0500*/  LDS R5, [R12+0x4] ;  /* 0x000004000c057984 */ /* 0x000e280000000800 */
[----:B0-----:R-:W-:Y:S01]  /*0510*/  STG.E.64 desc[UR6][R2.64], R4 ;  /* 0x0000000402007986 */ /* 0x001fe2000c101b06 */
[----:B------:R-:W-:Y:S05]  /*0520*/  EXIT ;  /* 0x000000000000794d */ /* 0x000fea0003800000 */
.L_x_0:
[----:B------:R-:W-:-:S00]  /*0530*/  BRA `(.L_x_0) ;  /* 0xfffffffc00fc7947 */ /* 0x000fc0000383ffff */
[----:B------:R-:W-:-:S00]  /*0540*/  NOP ;  /* 0x0000000000007918 */ /* 0x000fc00000000000 */
        /* <DEDUP_REMOVED lines=11> */
.L_x_1:


//--------------------- .nv.shared.triton_poi_fused_add_7 --------------------------
	.section	.nv.shared.triton_poi_fused_add_7,"aw",@nobits
	.sectionflags	@""
	.align	16
	.zero		1024


//--------------------- .nv.constant0.triton_poi_fused_add_7 --------------------------
	.section	.nv.constant0.triton_poi_fused_add_7,"a",@progbits
	.sectionflags	@""
	.align	4
.nv.constant0.triton_poi_fused_add_7:
	.zero		560
